	.headerflags	@"EF_CUDA_TEXMODE_UNIFIED EF_CUDA_64BIT_ADDRESS EF_CUDA_ACCELERATORS EF_CUDA_SM90 EF_CUDA_VIRTUAL_SM(EF_CUDA_SM90)"
	.elftype	@"ET_EXEC"


//--------------------- .nv.info                  --------------------------
	.section	.nv.info,"",@"SHT_CUDA_INFO"
	.align	4


	//----- nvinfo : EIATTR_REGCOUNT
	.align		4
        /*0000*/ 	.byte	0x04, 0x2f
        /*0002*/ 	.short	(.L_1 - .L_0)
	.align		4
.L_0:
        /*0004*/ 	.word	index@(triton_poi_fused_relu_0)
        /*0008*/ 	.word	0x00000016


	//----- nvinfo : EIATTR_MIN_STACK_SIZE
	.align		4
.L_1:
        /*000c*/ 	.byte	0x04, 0x12
        /*000e*/ 	.short	(.L_3 - .L_2)
	.align		4
.L_2:
        /*0010*/ 	.word	index@(triton_poi_fused_relu_0)
        /*0014*/ 	.word	0x00000000


	//----- nvinfo : EIATTR_FRAME_SIZE
	.align		4
.L_3:
        /*0018*/ 	.byte	0x04, 0x11
        /*001a*/ 	.short	(.L_5 - .L_4)
	.align		4
.L_4:
        /*001c*/ 	.word	index@(triton_poi_fused_relu_0)
        /*0020*/ 	.word	0x00000000


	//----- nvinfo : EIATTR_MIN_STACK_SIZE
	.align		4
.L_5:
        /*0024*/ 	.byte	0x04, 0x12
        /*0026*/ 	.short	(.L_7 - .L_6)
	.align		4
.L_6:
        /*0028*/ 	.word	index@(triton_poi_fused_relu_0)
        /*002c*/ 	.word	0x00000000
.L_7:


//--------------------- .nv.info.triton_poi_fused_relu_0 --------------------------
	.section	.nv.info.triton_poi_fused_relu_0,"",@"SHT_CUDA_INFO"
	.sectionflags	@""
	.align	4


	//----- nvinfo : EIATTR_CUDA_API_VERSION
	.align		4
        /*0000*/ 	.byte	0x04, 0x37
        /*0002*/ 	.short	(.L_9 - .L_8)
.L_8:
        /*0004*/ 	.word	0x0000007c


	//----- nvinfo : EIATTR_KPARAM_INFO
	.align		4
.L_9:
        /*0008*/ 	.byte	0x04, 0x17
        /*000a*/ 	.short	(.L_11 - .L_10)
.L_10:
        /*000c*/ 	.word	0x00000000
        /*0010*/ 	.short	0x0002
        /*0012*/ 	.short	0x0010
        /*0014*/ 	.byte	0x00, 0xf0, 0x11, 0x00


	//----- nvinfo : EIATTR_KPARAM_INFO
	.align		4
.L_11:
        /*0018*/ 	.byte	0x04, 0x17
        /*001a*/ 	.short	(.L_13 - .L_12)
.L_12:
        /*001c*/ 	.word	0x00000000
        /*0020*/ 	.short	0x0001
        /*0022*/ 	.short	0x0008
        /*0024*/ 	.byte	0x00, 0xf4, 0x21, 0x00


	//----- nvinfo : EIATTR_KPARAM_INFO
	.align		4
.L_13:
        /*0028*/ 	.byte	0x04, 0x17
        /*002a*/ 	.short	(.L_15 - .L_14)
.L_14:
        /*002c*/ 	.word	0x00000000
        /*0030*/ 	.short	0x0000
        /*0032*/ 	.short	0x0000
        /*0034*/ 	.byte	0x00, 0xf4, 0x21, 0x00


	//----- nvinfo : EIATTR_SPARSE_MMA_MASK
	.align		4
.L_15:
        /*0038*/ 	.byte	0x03, 0x50
        /*003a*/ 	.short	0x0000


	//----- nvinfo : EIATTR_MAXREG_COUNT
	.align		4
        /*003c*/ 	.byte	0x03, 0x1b
        /*003e*/ 	.short	0x00ff


	//----- nvinfo : EIATTR_EXIT_INSTR_OFFSETS
	.align		4
        /*0040*/ 	.byte	0x04, 0x1c
        /*0042*/ 	.short	(.L_17 - .L_16)


	//   ....[0]....
.L_16:
        /*0044*/ 	.word	0x00000330


	//----- nvinfo : EIATTR_REQNTID
	.align		4
.L_17:
        /*0048*/ 	.byte	0x04, 0x10
        /*004a*/ 	.short	(.L_19 - .L_18)
.L_18:
        /*004c*/ 	.word	0x00000080
        /*0050*/ 	.word	0x00000001
        /*0054*/ 	.word	0x00000001


	//----- nvinfo : EIATTR_CBANK_PARAM_SIZE
	.align		4
.L_19:
        /*0058*/ 	.byte	0x03, 0x19
        /*005a*/ 	.short	0x0014


	//----- nvinfo : EIATTR_PARAM_CBANK
	.align		4
        /*005c*/ 	.byte	0x04, 0x0a
        /*005e*/ 	.short	(.L_21 - .L_20)
	.align		4
.L_20:
        /*0060*/ 	.word	index@(.nv.constant0.triton_poi_fused_relu_0)
        /*0064*/ 	.short	0x0210
        /*0066*/ 	.short	0x0014


	//----- nvinfo : EIATTR_SW_WAR
	.align		4
.L_21:
        /*0068*/ 	.byte	0x04, 0x36
        /*006a*/ 	.short	(.L_23 - .L_22)
.L_22:
        /*006c*/ 	.word	0x00000008
.L_23:


//--------------------- .nv.callgraph             --------------------------
	.section	.nv.callgraph,"",@"SHT_CUDA_CALLGRAPH"
	.align	4
	.sectionentsize	8
	.align		4
        /*0000*/ 	.word	0x00000000
	.align		4
        /*0004*/ 	.word	0xffffffff
	.align		4
        /*0008*/ 	.word	0x00000000
	.align		4
        /*000c*/ 	.word	0xfffffffe
	.align		4
        /*0010*/ 	.word	0x00000000
	.align		4
        /*0014*/ 	.word	0xfffffffd
	.align		4
        /*0018*/ 	.word	0x00000000
	.align		4
        /*001c*/ 	.word	0xfffffffc


//--------------------- .text.triton_poi_fused_relu_0 --------------------------
	.section	.text.triton_poi_fused_relu_0,"ax",@progbits
	.align	128
        .global         triton_poi_fused_relu_0
        .type           triton_poi_fused_relu_0,@function
        .size           triton_poi_fused_relu_0,(.L_x_1 - triton_poi_fused_relu_0)
        .other          triton_poi_fused_relu_0,@"STO_CUDA_ENTRY STV_DEFAULT"
triton_poi_fused_relu_0:
.text.triton_poi_fused_relu_0:
[----:B------:R-:W-:Y:S01]  /*0000*/  LDC R1, c[0x0][0x28] ;  /* 0x00000a00ff017b82 */ /* 0x000fe20000000800 */
[----:B------:R-:W1:Y:S07]  /*0010*/  S2R R0, SR_TID.X ;  /* 0x0000000000007919 */ /* 0x000e6e0000002100 */
[----:B------:R-:W2:Y:S01]  /*0020*/  LDC.64 R12, c[0x0][0x218] ;  /* 0x00008600ff0c7b82 */ /* 0x000ea20000000a00 */
[----:B------:R-:W-:Y:S01]  /*0030*/  ULDC.64 UR4, c[0x0][0x208] ;  /* 0x0000820000047ab9 */ /* 0x000fe20000000a00 */
[----:B------:R-:W3:Y:S06]  /*0040*/  S2R R7, SR_CTAID.X ;  /* 0x0000000000077919 */ /* 0x000eec0000002500 */
[----:B------:R-:W4:Y:S01]  /*0050*/  LDC.64 R2, c[0x0][0x210] ;  /* 0x00008400ff027b82 */ /* 0x000f220000000a00 */
[----:B-1----:R-:W-:Y:S01]  /*0060*/  IMAD.SHL.U32 R0, R0, 0x4, RZ ;  /* 0x0000000400007824 */ /* 0x002fe200078e00ff */
[----:B---3--:R-:W-:-:S04]  /*0070*/  SHF.R.S32.HI R4, RZ, 0x15, R7 ;  /* 0x00000015ff047819 */ /* 0x008fc80000011407 */
[----:B------:R-:W-:Y:S02]  /*0080*/  LOP3.LUT R0, R0, 0x1fc, RZ, 0xc0, !PT ;  /* 0x000001fc00007812 */ /* 0x000fe400078ec0ff */
[----:B------:R-:W-:-:S03]  /*0090*/  SGXT R4, R4, 0x1 ;  /* 0x000000010404781a */ /* 0x000fc60000000200 */
[----:B------:R-:W-:-:S04]  /*00a0*/  IMAD R7, R7, 0x400, R0 ;  /* 0x0000040007077824 */ /* 0x000fc800078e0200 */
[C---:B------:R-:W-:Y:S02]  /*00b0*/  VIADD R0, R7.reuse, 0x200 ;  /* 0x0000020007007836 */ /* 0x040fe40000000000 */
[----:B----4-:R-:W-:-:S03]  /*00c0*/  IMAD.WIDE R2, R7, 0x4, R2 ;  /* 0x0000000407027825 */ /* 0x010fc600078e0202 */
[C---:B------:R-:W-:Y:S02]  /*00d0*/  LEA.HI R5, R4.reuse, R0, RZ, 0xb ;  /* 0x0000000004057211 */ /* 0x040fe400078f58ff */
[----:B------:R-:W-:Y:S01]  /*00e0*/  LEA.HI R4, R4, R7, RZ, 0xb ;  /* 0x0000000704047211 */ /* 0x000fe200078f58ff */
[----:B------:R-:W3:Y:S01]  /*00f0*/  LDG.E.128 R8, desc[UR4][R2.64+0x800] ;  /* 0x0008000402087981 */ /* 0x000ee2000c1e1d00 */
[----:B------:R-:W-:-:S05]  /*0100*/  LOP3.LUT R5, R5, 0xfffff800, RZ, 0xc0, !PT ;  /* 0xfffff80005057812 */ /* 0x000fca00078ec0ff */
[----:B------:R-:W-:Y:S01]  /*0110*/  IMAD.IADD R5, R0, 0x1, -R5 ;  /* 0x0000000100057824 */ /* 0x000fe200078e0a05 */
[----:B------:R-:W-:-:S03]  /*0120*/  LOP3.LUT R0, R4, 0xfffff800, RZ, 0xc0, !PT ;  /* 0xfffff80004007812 */ /* 0x000fc600078ec0ff */
[----:B--2---:R-:W-:-:S04]  /*0130*/  IMAD.WIDE R4, R5, 0x4, R12 ;  /* 0x0000000405047825 */ /* 0x004fc800078e020c */
[----:B------:R-:W-:Y:S02]  /*0140*/  IMAD.IADD R17, R7, 0x1, -R0 ;  /* 0x0000000107117824 */ /* 0x000fe400078e0a00 */
[----:B------:R-:W3:Y:S02]  /*0150*/  LDG.E.EL.128 R4, desc[UR4][R4.64] ;  /* 0x0000000404047981 */ /* 0x000ee4000c2e1d00 */
[----:B------:R-:W-:Y:S02]  /*0160*/  IMAD.WIDE R16, R17, 0x4, R12 ;  /* 0x0000000411107825 */ /* 0x000fe400078e020c */
[----:B------:R-:W2:Y:S04]  /*0170*/  LDG.E.128 R12, desc[UR4][R2.64] ;  /* 0x00000004020c7981 */ /* 0x000ea8000c1e1d00 */
[----:B------:R-:W2:Y:S01]  /*0180*/  LDG.E.EL.128 R16, desc[UR4][R16.64] ;  /* 0x0000000410107981 */ /* 0x000ea2000c2e1d00 */
[C---:B---3--:R-:W-:Y:S01]  /*0190*/  FSETP.GEU.AND P2, PT, R8.reuse, -R4, PT ;  /* 0x800000040800720b */ /* 0x048fe20003f4e000 */
[----:B------:R-:W-:Y:S01]  /*01a0*/  FADD R8, R8, R4 ;  /* 0x0000000408087221 */ /* 0x000fe20000000000 */
[C---:B------:R-:W-:Y:S01]  /*01b0*/  FSETP.GEU.AND P1, PT, R9.reuse, -R5, PT ;  /* 0x800000050900720b */ /* 0x040fe20003f2e000 */
[C---:B--2---:R-:W-:Y:S01]  /*01c0*/  FADD R4, R12.reuse, R16 ;  /* 0x000000100c047221 */ /* 0x044fe20000000000 */
[----:B------:R-:W-:Y:S01]  /*01d0*/  FSETP.GEU.AND P6, PT, R12, -R16, PT ;  /* 0x800000100c00720b */ /* 0x000fe20003fce000 */
[----:B------:R-:W-:Y:S01]  /*01e0*/  FADD R9, R9, R5 ;  /* 0x0000000509097221 */ /* 0x000fe20000000000 */
[C---:B------:R-:W-:Y:S01]  /*01f0*/  FSETP.GEU.AND P0, PT, R10.reuse, -R6, PT ;  /* 0x800000060a00720b */ /* 0x040fe20003f0e000 */
[----:B------:R-:W-:Y:S01]  /*0200*/  FADD R10, R10, R6 ;  /* 0x000000060a0a7221 */ /* 0x000fe20000000000 */
[----:B------:R-:W-:Y:S01]  /*0210*/  SEL R4, R4, RZ, P6 ;  /* 0x000000ff04047207 */ /* 0x000fe20003000000 */
[----:B------:R-:W-:Y:S01]  /*0220*/  FADD R5, R13, R17 ;  /* 0x000000110d057221 */ /* 0x000fe20000000000 */
[----:B------:R-:W-:Y:S01]  /*0230*/  FSETP.GEU.AND P5, PT, R15, -R19, PT ;  /* 0x800000130f00720b */ /* 0x000fe20003fae000 */
[----:B------:R-:W-:Y:S01]  /*0240*/  FADD R6, R14, R18 ;  /* 0x000000120e067221 */ /* 0x000fe20000000000 */
[----:B------:R-:W-:Y:S01]  /*0250*/  FSETP.GEU.AND P6, PT, R11, -R7, PT ;  /* 0x800000070b00720b */ /* 0x000fe20003fce000 */
[----:B------:R-:W-:Y:S01]  /*0260*/  FADD R15, R15, R19 ;  /* 0x000000130f0f7221 */ /* 0x000fe20000000000 */
[----:B------:R-:W-:Y:S01]  /*0270*/  FADD R11, R11, R7 ;  /* 0x000000070b0b7221 */ /* 0x000fe20000000000 */
[----:B------:R-:W-:-:S02]  /*0280*/  FSETP.GEU.AND P3, PT, R13, -R17, PT ;  /* 0x800000110d00720b */ /* 0x000fc40003f6e000 */
[----:B------:R-:W-:Y:S02]  /*0290*/  FSETP.GEU.AND P4, PT, R14, -R18, PT ;  /* 0x800000120e00720b */ /* 0x000fe40003f8e000 */
[----:B------:R-:W-:Y:S02]  /*02a0*/  SEL R5, R5, RZ, P3 ;  /* 0x000000ff05057207 */ /* 0x000fe40001800000 */
[----:B------:R-:W-:Y:S02]  /*02b0*/  SEL R6, R6, RZ, P4 ;  /* 0x000000ff06067207 */ /* 0x000fe40002000000 */
[----:B------:R-:W-:Y:S02]  /*02c0*/  SEL R7, R15, RZ, P5 ;  /* 0x000000ff0f077207 */ /* 0x000fe40002800000 */
[----:B------:R-:W-:Y:S02]  /*02d0*/  SEL R8, R8, RZ, P2 ;  /* 0x000000ff08087207 */ /* 0x000fe40001000000 */
[----:B------:R-:W-:-:S02]  /*02e0*/  SEL R9, R9, RZ, P1 ;  /* 0x000000ff09097207 */ /* 0x000fc40000800000 */
[----:B------:R-:W-:Y:S02]  /*02f0*/  SEL R10, R10, RZ, P0 ;  /* 0x000000ff0a0a7207 */ /* 0x000fe40000000000 */
[----:B------:R-:W-:Y:S01]  /*0300*/  SEL R11, R11, RZ, P6 ;  /* 0x000000ff0b0b7207 */ /* 0x000fe20003000000 */
[----:B------:R-:W-:Y:S04]  /*0310*/  STG.E.128 desc[UR4][R2.64], R4 ;  /* 0x0000000402007986 */ /* 0x000fe8000c101d04 */
[----:B------:R-:W-:Y:S01]  /*0320*/  STG.E.128 desc[UR4][R2.64+0x800], R8 ;  /* 0x0008000802007986 */ /* 0x000fe2000c101d04 */
[----:B------:R-:W-:Y:S05]  /*0330*/  EXIT ;  /* 0x000000000000794d */ /* 0x000fea0003800000 */
.L_x_0:
[----:B------:R-:W-:-:S00]  /*0340*/  BRA `(.L_x_0) ;  /* 0xfffffffc00fc7947 */ /* 0x000fc0000383ffff */
[----:B------:R-:W-:-:S00]  /*0350*/  NOP ;  /* 0x0000000000007918 */ /* 0x000fc00000000000 */
        /* <DEDUP_REMOVED lines=10> */
.L_x_1:


//--------------------- .nv.constant0.triton_poi_fused_relu_0 --------------------------
	.section	.nv.constant0.triton_poi_fused_relu_0,"a",@progbits
	.sectionflags	@""
	.align	4
.nv.constant0.triton_poi_fused_relu_0:
	.zero		548
